//
// Generated by NVIDIA NVVM Compiler
//
// Compiler Build ID: CL-36424714
// Cuda compilation tools, release 13.0, V13.0.88
// Based on NVVM 20.0.0
//

.version 9.0
.target sm_100
.address_size 64

	// .globl	_Z13reduceKernelAPmS_m

.visible .entry _Z13reduceKernelAPmS_m(
	.param .u64 .ptr .align 1 _Z13reduceKernelAPmS_m_param_0,
	.param .u64 .ptr .align 1 _Z13reduceKernelAPmS_m_param_1,
	.param .u64 _Z13reduceKernelAPmS_m_param_2
)
{
	.reg .pred 	%p<2>;
	.reg .b32 	%r<5>;
	.reg .b64 	%rd<16>;

	ld.param.u64 	%rd3, [_Z13reduceKernelAPmS_m_param_0];
	ld.param.u64 	%rd4, [_Z13reduceKernelAPmS_m_param_1];
	ld.param.u64 	%rd5, [_Z13reduceKernelAPmS_m_param_2];
	mov.u32 	%r1, %ntid.x;
	mov.u32 	%r2, %ctaid.x;
	mov.u32 	%r3, %tid.x;
	mad.lo.s32 	%r4, %r1, %r2, %r3;
	cvt.s64.s32 	%rd1, %r4;
	shr.u64 	%rd2, %rd5, 1;
	setp.le.u64 	%p1, %rd2, %rd1;
	@%p1 bra 	$L__BB0_2;
	cvta.to.global.u64 	%rd6, %rd4;
	cvta.to.global.u64 	%rd7, %rd3;
	shl.b64 	%rd8, %rd1, 3;
	add.s64 	%rd9, %rd6, %rd8;
	ld.global.u64 	%rd10, [%rd9];
	shl.b64 	%rd11, %rd2, 3;
	add.s64 	%rd12, %rd9, %rd11;
	ld.global.u64 	%rd13, [%rd12];
	add.s64 	%rd14, %rd13, %rd10;
	add.s64 	%rd15, %rd7, %rd8;
	st.global.u64 	[%rd15], %rd14;
$L__BB0_2:
	ret;

}


// ===== COMPILED SASS (sm_100) =====

	.target	sm_100

	.elftype	@"ET_EXEC"


//--------------------- .note.nv.tkinfo           --------------------------
	.section	.note.nv.tkinfo,"",@"SHT_NOTE"
	.sectionflags	@"SHF_NOTE_NV_TKINFO"
	.tkinfo
        /*0018*/ 	.word	0x00000002
        /*0030*/ 	.string	""
        /*0030*/ 	.string	"ptxas"
        /*0030*/ 	.string	"Cuda compilation tools, release 13.0, V13.0.88"
        /*0030*/ 	.string	"Build cuda_13.0.r13.0/compiler.36424714_0"
        /*0030*/ 	.string	"-arch sm_100 -m 64 "



//--------------------- .note.nv.cuinfo           --------------------------
	.section	.note.nv.cuinfo,"",@"SHT_NOTE"
	.sectionflags	@"SHF_NOTE_NV_CUINFO"
        /*0018*/ 	.short	0x0002
        /*001a*/ 	.short	0x0064
        /*001c*/ 	.short	0x0082
	.zero		2


//--------------------- .nv.info                  --------------------------
	.section	.nv.info,"",@"SHT_CUDA_INFO"
	.align	4


	//----- nvinfo : EIATTR_REGCOUNT
	.align		4
        /*0000*/ 	.byte	0x04, 0x2f
        /*0002*/ 	.short	(.L_1 - .L_0)
	.align		4
.L_0:
        /*0004*/ 	.word	index@(_Z13reduceKernelAPmS_m)
        /*0008*/ 	.word	0x0000000c


	//----- nvinfo : EIATTR_FRAME_SIZE
	.align		4
.L_1:
        /*000c*/ 	.byte	0x04, 0x11
        /*000e*/ 	.short	(.L_3 - .L_2)
	.align		4
.L_2:
        /*0010*/ 	.word	index@(_Z13reduceKernelAPmS_m)
        /*0014*/ 	.word	0x00000000


	//----- nvinfo : EIATTR_MIN_STACK_SIZE
	.align		4
.L_3:
        /*0018*/ 	.byte	0x04, 0x12
        /*001a*/ 	.short	(.L_5 - .L_4)
	.align		4
.L_4:
        /*001c*/ 	.word	index@(_Z13reduceKernelAPmS_m)
        /*0020*/ 	.word	0x00000000
.L_5:


//--------------------- .nv.compat                --------------------------
	.section	.nv.compat,"",@"SHT_CUDA_COMPAT_INFO"
	.align	4
        /*0000*/ 	.byte	0x02, 0x09, 0x00, 0x00, 0x02, 0x02, 0x01, 0x00, 0x02, 0x05, 0x05, 0x00, 0x03, 0x07, 0x01, 0x01
        /*0010*/ 	.byte	0x02, 0x03, 0x00, 0x00, 0x02, 0x06, 0x01, 0x00, 0x04, 0x0b, 0x08, 0x00, 0x09, 0x00, 0x00, 0x00
        /*0020*/ 	.byte	0x00, 0x00, 0x00, 0x00


//--------------------- .nv.info._Z13reduceKernelAPmS_m --------------------------
	.section	.nv.info._Z13reduceKernelAPmS_m,"",@"SHT_CUDA_INFO"
	.sectionflags	@""
	.align	4


	//----- nvinfo : EIATTR_CUDA_API_VERSION
	.align		4
        /*0000*/ 	.byte	0x04, 0x37
        /*0002*/ 	.short	(.L_7 - .L_6)
.L_6:
        /*0004*/ 	.word	0x00000082


	//----- nvinfo : EIATTR_KPARAM_INFO
	.align		4
.L_7:
        /*0008*/ 	.byte	0x04, 0x17
        /*000a*/ 	.short	(.L_9 - .L_8)
.L_8:
        /*000c*/ 	.word	0x00000000
        /*0010*/ 	.short	0x0002
        /*0012*/ 	.short	0x0010
        /*0014*/ 	.byte	0x00, 0xf0, 0x21, 0x00


	//----- nvinfo : EIATTR_KPARAM_INFO
	.align		4
.L_9:
        /*0018*/ 	.byte	0x04, 0x17
        /*001a*/ 	.short	(.L_11 - .L_10)
.L_10:
        /*001c*/ 	.word	0x00000000
        /*0020*/ 	.short	0x0001
        /*0022*/ 	.short	0x0008
        /*0024*/ 	.byte	0x00, 0xf5, 0x21, 0x00


	//----- nvinfo : EIATTR_KPARAM_INFO
	.align		4
.L_11:
        /*0028*/ 	.byte	0x04, 0x17
        /*002a*/ 	.short	(.L_13 - .L_12)
.L_12:
        /*002c*/ 	.word	0x00000000
        /*0030*/ 	.short	0x0000
        /*0032*/ 	.short	0x0000
        /*0034*/ 	.byte	0x00, 0xf5, 0x21, 0x00


	//----- nvinfo : EIATTR_SPARSE_MMA_MASK
	.align		4
.L_13:
        /*0038*/ 	.byte	0x03, 0x50
        /*003a*/ 	.short	0x0000


	//----- nvinfo : EIATTR_MAXREG_COUNT
	.align		4
        /*003c*/ 	.byte	0x03, 0x1b
        /*003e*/ 	.short	0x00ff


	//----- nvinfo : EIATTR_MERCURY_ISA_VERSION
	.align		4
        /*0040*/ 	.byte	0x03, 0x5f
        /*0042*/ 	.short	0x0101


	//----- nvinfo : EIATTR_VRC_CTA_INIT_COUNT
	.align		4
        /*0044*/ 	.byte	0x02, 0x4a
	.zero		1
	.zero		1


	//----- nvinfo : EIATTR_EXIT_INSTR_OFFSETS
	.align		4
        /*0048*/ 	.byte	0x04, 0x1c
        /*004a*/ 	.short	(.L_15 - .L_14)


	//   ....[0]....
.L_14:
        /*004c*/ 	.word	0x000000b0


	//   ....[1]....
        /*0050*/ 	.word	0x000001b0


	//----- nvinfo : EIATTR_CBANK_PARAM_SIZE
	.align		4
.L_15:
        /*0054*/ 	.byte	0x03, 0x19
        /*0056*/ 	.short	0x0018


	//----- nvinfo : EIATTR_PARAM_CBANK
	.align		4
        /*0058*/ 	.byte	0x04, 0x0a
        /*005a*/ 	.short	(.L_17 - .L_16)
	.align		4
.L_16:
        /*005c*/ 	.word	index@(.nv.constant0._Z13reduceKernelAPmS_m)
        /*0060*/ 	.short	0x0380
        /*0062*/ 	.short	0x0018


	//----- nvinfo : EIATTR_SW_WAR
	.align		4
.L_17:
        /*0064*/ 	.byte	0x04, 0x36
        /*0066*/ 	.short	(.L_19 - .L_18)
.L_18:
        /*0068*/ 	.word	0x00000008
.L_19:


//--------------------- .nv.callgraph             --------------------------
	.section	.nv.callgraph,"",@"SHT_CUDA_CALLGRAPH"
	.align	4
	.sectionentsize	8
	.align		4
        /*0000*/ 	.word	0x00000000
	.align		4
        /*0004*/ 	.word	0xffffffff
	.align		4
        /*0008*/ 	.word	0x00000000
	.align		4
        /*000c*/ 	.word	0xfffffffe
	.align		4
        /*0010*/ 	.word	0x00000000
	.align		4
        /*0014*/ 	.word	0xfffffffd
	.align		4
        /*0018*/ 	.word	0x00000000
	.align		4
        /*001c*/ 	.word	0xfffffffc


//--------------------- .text._Z13reduceKernelAPmS_m --------------------------
	.section	.text._Z13reduceKernelAPmS_m,"ax",@progbits
	.align	128
        .global         _Z13reduceKernelAPmS_m
        .type           _Z13reduceKernelAPmS_m,@function
        .size           _Z13reduceKernelAPmS_m,(.L_x_1 - _Z13reduceKernelAPmS_m)
        .other          _Z13reduceKernelAPmS_m,@"STO_CUDA_ENTRY STV_DEFAULT"
_Z13reduceKernelAPmS_m:
.text._Z13reduceKernelAPmS_m:
[----:B------:R-:W-:Y:S01]  /*0000*/  LDC R1, c[0x0][0x37c] ;  /* 0x0000df00ff017b82 */ /* 0x000fe20000000800 */
[----:B------:R-:W0:Y:S07]  /*0010*/  S2R R0, SR_CTAID.X ;  /* 0x0000000000007919 */ /* 0x000e2e0000002500 */
[----:B------:R-:W1:Y:S01]  /*0020*/  LDC.64 R6, c[0x0][0x390] ;  /* 0x0000e400ff067b82 */ /* 0x000e620000000a00 */
[----:B------:R-:W0:Y:S01]  /*0030*/  LDCU UR4, c[0x0][0x360] ;  /* 0x00006c00ff0477ac */ /* 0x000e220008000800 */
[----:B------:R-:W0:Y:S01]  /*0040*/  S2R R3, SR_TID.X ;  /* 0x0000000000037919 */ /* 0x000e220000002100 */
[----:B-1----:R-:W-:-:S02]  /*0050*/  SHF.R.U64 R5, R6, 0x1, R7 ;  /* 0x0000000106057819 */ /* 0x002fc40000001207 */
[----:B------:R-:W-:Y:S01]  /*0060*/  SHF.R.U32.HI R6, RZ, 0x1, R7 ;  /* 0x00000001ff067819 */ /* 0x000fe20000011607 */
[----:B0-----:R-:W-:-:S05]  /*0070*/  IMAD R0, R0, UR4, R3 ;  /* 0x0000000400007c24 */ /* 0x001fca000f8e0203 */
[----:B------:R-:W-:Y:S02]  /*0080*/  SHF.R.S32.HI R3, RZ, 0x1f, R0 ;  /* 0x0000001fff037819 */ /* 0x000fe40000011400 */
[----:B------:R-:W-:-:S04]  /*0090*/  ISETP.GT.U32.AND P0, PT, R5, R0, PT ;  /* 0x000000000500720c */ /* 0x000fc80003f04070 */
[----:B------:R-:W-:-:S13]  /*00a0*/  ISETP.GT.U32.AND.EX P0, PT, R6, R3, PT, P0 ;  /* 0x000000030600720c */ /* 0x000fda0003f04100 */
[----:B------:R-:W-:Y:S05]  /*00b0*/  @!P0 EXIT ;  /* 0x000000000000894d */ /* 0x000fea0003800000 */
[----:B------:R-:W0:Y:S01]  /*00c0*/  LDCU.128 UR8, c[0x0][0x380] ;  /* 0x00007000ff0877ac */ /* 0x000e220008000c00 */
[C---:B------:R-:W-:Y:S01]  /*00d0*/  IMAD.SHL.U32 R8, R0.reuse, 0x8, RZ ;  /* 0x0000000800087824 */ /* 0x040fe200078e00ff */
[----:B------:R-:W-:Y:S01]  /*00e0*/  SHF.L.U64.HI R0, R0, 0x3, R3 ;  /* 0x0000000300007819 */ /* 0x000fe20000010203 */
[----:B------:R-:W1:Y:S03]  /*00f0*/  LDCU.64 UR4, c[0x0][0x358] ;  /* 0x00006b00ff0477ac */ /* 0x000e660008000a00 */
[----:B0-----:R-:W-:-:S04]  /*0100*/  IADD3 R2, P0, PT, R8, UR10, RZ ;  /* 0x0000000a08027c10 */ /* 0x001fc8000ff1e0ff */
[----:B------:R-:W-:Y:S02]  /*0110*/  IADD3.X R3, PT, PT, R0, UR11, RZ, P0, !PT ;  /* 0x0000000b00037c10 */ /* 0x000fe400087fe4ff */
[----:B------:R-:W-:-:S04]  /*0120*/  LEA R4, P0, R5, R2, 0x3 ;  /* 0x0000000205047211 */ /* 0x000fc800078018ff */
[----:B------:R-:W-:Y:S02]  /*0130*/  LEA.HI.X R5, R5, R3, R6, 0x3, P0 ;  /* 0x0000000305057211 */ /* 0x000fe400000f1c06 */
[----:B-1----:R-:W2:Y:S04]  /*0140*/  LDG.E.64 R2, desc[UR4][R2.64] ;  /* 0x0000000402027981 */ /* 0x002ea8000c1e1b00 */
[----:B------:R-:W2:Y:S01]  /*0150*/  LDG.E.64 R4, desc[UR4][R4.64] ;  /* 0x0000000404047981 */ /* 0x000ea2000c1e1b00 */
[----:B------:R-:W-:-:S04]  /*0160*/  IADD3 R8, P1, PT, R8, UR8, RZ ;  /* 0x0000000808087c10 */ /* 0x000fc8000ff3e0ff */
[----:B------:R-:W-:Y:S02]  /*0170*/  IADD3.X R9, PT, PT, R0, UR9, RZ, P1, !PT ;  /* 0x0000000900097c10 */ /* 0x000fe40008ffe4ff */
[----:B--2---:R-:W-:-:S05]  /*0180*/  IADD3 R6, P0, PT, R2, R4, RZ ;  /* 0x0000000402067210 */ /* 0x004fca0007f1e0ff */
[----:B------:R-:W-:-:S05]  /*0190*/  IMAD.X R7, R3, 0x1, R5, P0 ;  /* 0x0000000103077824 */ /* 0x000fca00000e0605 */
[----:B------:R-:W-:Y:S01]  /*01a0*/  STG.E.64 desc[UR4][R8.64], R6 ;  /* 0x0000000608007986 */ /* 0x000fe2000c101b04 */
[----:B------:R-:W-:Y:S05]  /*01b0*/  EXIT ;  /* 0x000000000000794d */ /* 0x000fea0003800000 */
.L_x_0:
[----:B------:R-:W-:-:S00]  /*01c0*/  BRA `(.L_x_0) ;  /* 0xfffffffc00fc7947 */ /* 0x000fc0000383ffff */
[----:B------:R-:W-:-:S00]  /*01d0*/  NOP ;  /* 0x0000000000007918 */ /* 0x000fc00000000000 */
        /* <DEDUP_REMOVED lines=10> */
.L_x_1:


//--------------------- .nv.shared.reserved.0     --------------------------
	.section	.nv.shared.reserved.0,"aw",@nobits
	.weak		__nv_reservedSMEM_offset_0_alias
	.size		__nv_reservedSMEM_offset_0_alias, 0, 64
	.other		__nv_reservedSMEM_offset_0_alias,@"STO_CUDA_RESERVED_SHARED STV_DEFAULT"
__nv_reservedSMEM_offset_0_alias:
	.zero		0
	.zero		64


//--------------------- .nv.constant0._Z13reduceKernelAPmS_m --------------------------
	.section	.nv.constant0._Z13reduceKernelAPmS_m,"a",@progbits
	.sectionflags	@""
	.align	4
.nv.constant0._Z13reduceKernelAPmS_m:
	.zero		920


//--------------------- SYMBOLS --------------------------

	.type		.nv.reservedSmem.offset0,@object
	.size		.nv.reservedSmem.offset0,0x4
